//
// Generated by NVIDIA NVVM Compiler
//
// Compiler Build ID: CL-36424714
// Cuda compilation tools, release 13.0, V13.0.88
// Based on NVVM 20.0.0
//

.version 9.0
.target sm_100
.address_size 64

	// .globl	_Z8sum_meanPiS_i

.visible .entry _Z8sum_meanPiS_i(
	.param .u64 .ptr .align 1 _Z8sum_meanPiS_i_param_0,
	.param .u64 .ptr .align 1 _Z8sum_meanPiS_i_param_1,
	.param .u32 _Z8sum_meanPiS_i_param_2
)
{
	.reg .pred 	%p<10>;
	.reg .b32 	%r<122>;
	.reg .b64 	%rd<16>;

	ld.param.u64 	%rd4, [_Z8sum_meanPiS_i_param_0];
	ld.param.u64 	%rd3, [_Z8sum_meanPiS_i_param_1];
	ld.param.u32 	%r36, [_Z8sum_meanPiS_i_param_2];
	cvta.to.global.u64 	%rd1, %rd4;
	mov.u32 	%r38, %ctaid.x;
	mov.u32 	%r39, %ntid.x;
	mul.lo.s32 	%r1, %r38, %r39;
	mov.u32 	%r2, %tid.x;
	add.s32 	%r3, %r1, %r2;
	setp.le.s32 	%p1, %r36, %r3;
	mov.b32 	%r121, 0;
	@%p1 bra 	$L__BB0_13;
	add.s32 	%r42, %r3, 1;
	add.s32 	%r43, %r3, 256;
	min.s32 	%r44, %r43, %r36;
	max.s32 	%r45, %r44, %r42;
	sub.s32 	%r4, %r45, %r3;
	and.b32  	%r5, %r4, 15;
	sub.s32 	%r46, %r1, %r45;
	add.s32 	%r47, %r46, %r2;
	setp.gt.u32 	%p2, %r47, -16;
	mov.b32 	%r121, 0;
	mov.u32 	%r110, %r3;
	@%p2 bra 	$L__BB0_4;
	and.b32  	%r49, %r4, -16;
	neg.s32 	%r106, %r49;
	add.s64 	%rd2, %rd1, 32;
	mov.b32 	%r121, 0;
	mov.u32 	%r110, %r3;
$L__BB0_3:
	.pragma "nounroll";
	mul.wide.s32 	%rd5, %r110, 4;
	add.s64 	%rd6, %rd2, %rd5;
	ld.global.u32 	%r50, [%rd6+-32];
	add.s32 	%r51, %r50, %r121;
	ld.global.u32 	%r52, [%rd6+-28];
	add.s32 	%r53, %r52, %r51;
	ld.global.u32 	%r54, [%rd6+-24];
	add.s32 	%r55, %r54, %r53;
	ld.global.u32 	%r56, [%rd6+-20];
	add.s32 	%r57, %r56, %r55;
	ld.global.u32 	%r58, [%rd6+-16];
	add.s32 	%r59, %r58, %r57;
	ld.global.u32 	%r60, [%rd6+-12];
	add.s32 	%r61, %r60, %r59;
	ld.global.u32 	%r62, [%rd6+-8];
	add.s32 	%r63, %r62, %r61;
	ld.global.u32 	%r64, [%rd6+-4];
	add.s32 	%r65, %r64, %r63;
	ld.global.u32 	%r66, [%rd6];
	add.s32 	%r67, %r66, %r65;
	ld.global.u32 	%r68, [%rd6+4];
	add.s32 	%r69, %r68, %r67;
	ld.global.u32 	%r70, [%rd6+8];
	add.s32 	%r71, %r70, %r69;
	ld.global.u32 	%r72, [%rd6+12];
	add.s32 	%r73, %r72, %r71;
	ld.global.u32 	%r74, [%rd6+16];
	add.s32 	%r75, %r74, %r73;
	ld.global.u32 	%r76, [%rd6+20];
	add.s32 	%r77, %r76, %r75;
	ld.global.u32 	%r78, [%rd6+24];
	add.s32 	%r79, %r78, %r77;
	ld.global.u32 	%r80, [%rd6+28];
	add.s32 	%r121, %r80, %r79;
	add.s32 	%r110, %r110, 16;
	add.s32 	%r106, %r106, 16;
	setp.ne.s32 	%p3, %r106, 0;
	@%p3 bra 	$L__BB0_3;
$L__BB0_4:
	setp.eq.s32 	%p4, %r5, 0;
	@%p4 bra 	$L__BB0_13;
	and.b32  	%r16, %r4, 7;
	setp.lt.u32 	%p5, %r5, 8;
	@%p5 bra 	$L__BB0_7;
	mul.wide.s32 	%rd7, %r110, 4;
	add.s64 	%rd8, %rd1, %rd7;
	ld.global.u32 	%r82, [%rd8];
	add.s32 	%r83, %r82, %r121;
	ld.global.u32 	%r84, [%rd8+4];
	add.s32 	%r85, %r84, %r83;
	ld.global.u32 	%r86, [%rd8+8];
	add.s32 	%r87, %r86, %r85;
	ld.global.u32 	%r88, [%rd8+12];
	add.s32 	%r89, %r88, %r87;
	ld.global.u32 	%r90, [%rd8+16];
	add.s32 	%r91, %r90, %r89;
	ld.global.u32 	%r92, [%rd8+20];
	add.s32 	%r93, %r92, %r91;
	ld.global.u32 	%r94, [%rd8+24];
	add.s32 	%r95, %r94, %r93;
	ld.global.u32 	%r96, [%rd8+28];
	add.s32 	%r121, %r96, %r95;
	add.s32 	%r110, %r110, 8;
$L__BB0_7:
	setp.eq.s32 	%p6, %r16, 0;
	@%p6 bra 	$L__BB0_13;
	and.b32  	%r22, %r4, 3;
	setp.lt.u32 	%p7, %r16, 4;
	@%p7 bra 	$L__BB0_10;
	mul.wide.s32 	%rd9, %r110, 4;
	add.s64 	%rd10, %rd1, %rd9;
	ld.global.u32 	%r98, [%rd10];
	add.s32 	%r99, %r98, %r121;
	ld.global.u32 	%r100, [%rd10+4];
	add.s32 	%r101, %r100, %r99;
	ld.global.u32 	%r102, [%rd10+8];
	add.s32 	%r103, %r102, %r101;
	ld.global.u32 	%r104, [%rd10+12];
	add.s32 	%r121, %r104, %r103;
	add.s32 	%r110, %r110, 4;
$L__BB0_10:
	setp.eq.s32 	%p8, %r22, 0;
	@%p8 bra 	$L__BB0_13;
	neg.s32 	%r118, %r22;
$L__BB0_12:
	.pragma "nounroll";
	mul.wide.s32 	%rd11, %r110, 4;
	add.s64 	%rd12, %rd1, %rd11;
	ld.global.u32 	%r105, [%rd12];
	add.s32 	%r121, %r105, %r121;
	add.s32 	%r110, %r110, 1;
	add.s32 	%r118, %r118, 1;
	setp.ne.s32 	%p9, %r118, 0;
	@%p9 bra 	$L__BB0_12;
$L__BB0_13:
	cvta.to.global.u64 	%rd13, %rd3;
	mul.wide.s32 	%rd14, %r3, 4;
	add.s64 	%rd15, %rd13, %rd14;
	st.global.u32 	[%rd15], %r121;
	ret;

}


// ===== COMPILED SASS (sm_100) =====

	.target	sm_100

	.elftype	@"ET_EXEC"


//--------------------- .note.nv.tkinfo           --------------------------
	.section	.note.nv.tkinfo,"",@"SHT_NOTE"
	.sectionflags	@"SHF_NOTE_NV_TKINFO"
	.tkinfo
        /*0018*/ 	.word	0x00000002
        /*0030*/ 	.string	""
        /*0030*/ 	.string	"ptxas"
        /*0030*/ 	.string	"Cuda compilation tools, release 13.0, V13.0.88"
        /*0030*/ 	.string	"Build cuda_13.0.r13.0/compiler.36424714_0"
        /*0030*/ 	.string	"-arch sm_100 -m 64 "



//--------------------- .note.nv.cuinfo           --------------------------
	.section	.note.nv.cuinfo,"",@"SHT_NOTE"
	.sectionflags	@"SHF_NOTE_NV_CUINFO"
        /*0018*/ 	.short	0x0002
        /*001a*/ 	.short	0x0064
        /*001c*/ 	.short	0x0082
	.zero		2


//--------------------- .nv.info                  --------------------------
	.section	.nv.info,"",@"SHT_CUDA_INFO"
	.align	4


	//----- nvinfo : EIATTR_REGCOUNT
	.align		4
        /*0000*/ 	.byte	0x04, 0x2f
        /*0002*/ 	.short	(.L_1 - .L_0)
	.align		4
.L_0:
        /*0004*/ 	.word	index@(_Z8sum_meanPiS_i)
        /*0008*/ 	.word	0x0000001d


	//----- nvinfo : EIATTR_FRAME_SIZE
	.align		4
.L_1:
        /*000c*/ 	.byte	0x04, 0x11
        /*000e*/ 	.short	(.L_3 - .L_2)
	.align		4
.L_2:
        /*0010*/ 	.word	index@(_Z8sum_meanPiS_i)
        /*0014*/ 	.word	0x00000000


	//----- nvinfo : EIATTR_MIN_STACK_SIZE
	.align		4
.L_3:
        /*0018*/ 	.byte	0x04, 0x12
        /*001a*/ 	.short	(.L_5 - .L_4)
	.align		4
.L_4:
        /*001c*/ 	.word	index@(_Z8sum_meanPiS_i)
        /*0020*/ 	.word	0x00000000
.L_5:


//--------------------- .nv.compat                --------------------------
	.section	.nv.compat,"",@"SHT_CUDA_COMPAT_INFO"
	.align	4
        /*0000*/ 	.byte	0x02, 0x09, 0x00, 0x00, 0x02, 0x02, 0x01, 0x00, 0x02, 0x05, 0x05, 0x00, 0x03, 0x07, 0x01, 0x01
        /*0010*/ 	.byte	0x02, 0x03, 0x00, 0x00, 0x02, 0x06, 0x01, 0x00, 0x04, 0x0b, 0x08, 0x00, 0x09, 0x00, 0x00, 0x00
        /*0020*/ 	.byte	0x00, 0x00, 0x00, 0x00


//--------------------- .nv.info._Z8sum_meanPiS_i --------------------------
	.section	.nv.info._Z8sum_meanPiS_i,"",@"SHT_CUDA_INFO"
	.sectionflags	@""
	.align	4


	//----- nvinfo : EIATTR_CUDA_API_VERSION
	.align		4
        /*0000*/ 	.byte	0x04, 0x37
        /*0002*/ 	.short	(.L_7 - .L_6)
.L_6:
        /*0004*/ 	.word	0x00000082


	//----- nvinfo : EIATTR_KPARAM_INFO
	.align		4
.L_7:
        /*0008*/ 	.byte	0x04, 0x17
        /*000a*/ 	.short	(.L_9 - .L_8)
.L_8:
        /*000c*/ 	.word	0x00000000
        /*0010*/ 	.short	0x0002
        /*0012*/ 	.short	0x0010
        /*0014*/ 	.byte	0x00, 0xf0, 0x11, 0x00


	//----- nvinfo : EIATTR_KPARAM_INFO
	.align		4
.L_9:
        /*0018*/ 	.byte	0x04, 0x17
        /*001a*/ 	.short	(.L_11 - .L_10)
.L_10:
        /*001c*/ 	.word	0x00000000
        /*0020*/ 	.short	0x0001
        /*0022*/ 	.short	0x0008
        /*0024*/ 	.byte	0x00, 0xf5, 0x21, 0x00


	//----- nvinfo : EIATTR_KPARAM_INFO
	.align		4
.L_11:
        /*0028*/ 	.byte	0x04, 0x17
        /*002a*/ 	.short	(.L_13 - .L_12)
.L_12:
        /*002c*/ 	.word	0x00000000
        /*0030*/ 	.short	0x0000
        /*0032*/ 	.short	0x0000
        /*0034*/ 	.byte	0x00, 0xf5, 0x21, 0x00


	//----- nvinfo : EIATTR_SPARSE_MMA_MASK
	.align		4
.L_13:
        /*0038*/ 	.byte	0x03, 0x50
        /*003a*/ 	.short	0x0000


	//----- nvinfo : EIATTR_MAXREG_COUNT
	.align		4
        /*003c*/ 	.byte	0x03, 0x1b
        /*003e*/ 	.short	0x00ff


	//----- nvinfo : EIATTR_MERCURY_ISA_VERSION
	.align		4
        /*0040*/ 	.byte	0x03, 0x5f
        /*0042*/ 	.short	0x0101


	//----- nvinfo : EIATTR_VRC_CTA_INIT_COUNT
	.align		4
        /*0044*/ 	.byte	0x02, 0x4a
	.zero		1
	.zero		1


	//----- nvinfo : EIATTR_EXIT_INSTR_OFFSETS
	.align		4
        /*0048*/ 	.byte	0x04, 0x1c
        /*004a*/ 	.short	(.L_15 - .L_14)


	//   ....[0]....
.L_14:
        /*004c*/ 	.word	0x00000700


	//----- nvinfo : EIATTR_CRS_STACK_SIZE
	.align		4
.L_15:
        /*0050*/ 	.byte	0x04, 0x1e
        /*0052*/ 	.short	(.L_17 - .L_16)
.L_16:
        /*0054*/ 	.word	0x00000000


	//----- nvinfo : EIATTR_CBANK_PARAM_SIZE
	.align		4
.L_17:
        /*0058*/ 	.byte	0x03, 0x19
        /*005a*/ 	.short	0x0014


	//----- nvinfo : EIATTR_PARAM_CBANK
	.align		4
        /*005c*/ 	.byte	0x04, 0x0a
        /*005e*/ 	.short	(.L_19 - .L_18)
	.align		4
.L_18:
        /*0060*/ 	.word	index@(.nv.constant0._Z8sum_meanPiS_i)
        /*0064*/ 	.short	0x0380
        /*0066*/ 	.short	0x0014


	//----- nvinfo : EIATTR_SW_WAR
	.align		4
.L_19:
        /*0068*/ 	.byte	0x04, 0x36
        /*006a*/ 	.short	(.L_21 - .L_20)
.L_20:
        /*006c*/ 	.word	0x00000008
.L_21:


//--------------------- .nv.callgraph             --------------------------
	.section	.nv.callgraph,"",@"SHT_CUDA_CALLGRAPH"
	.align	4
	.sectionentsize	8
	.align		4
        /*0000*/ 	.word	0x00000000
	.align		4
        /*0004*/ 	.word	0xffffffff
	.align		4
        /*0008*/ 	.word	0x00000000
	.align		4
        /*000c*/ 	.word	0xfffffffe
	.align		4
        /*0010*/ 	.word	0x00000000
	.align		4
        /*0014*/ 	.word	0xfffffffd
	.align		4
        /*0018*/ 	.word	0x00000000
	.align		4
        /*001c*/ 	.word	0xfffffffc


//--------------------- .text._Z8sum_meanPiS_i    --------------------------
	.section	.text._Z8sum_meanPiS_i,"ax",@progbits
	.align	128
        .global         _Z8sum_meanPiS_i
        .type           _Z8sum_meanPiS_i,@function
        .size           _Z8sum_meanPiS_i,(.L_x_11 - _Z8sum_meanPiS_i)
        .other          _Z8sum_meanPiS_i,@"STO_CUDA_ENTRY STV_DEFAULT"
_Z8sum_meanPiS_i:
.text._Z8sum_meanPiS_i:
[----:B------:R-:W-:Y:S01]  /*0000*/  LDC R1, c[0x0][0x37c] ;  /* 0x0000df00ff017b82 */ /* 0x000fe20000000800 */
[----:B------:R-:W0:Y:S07]  /*0010*/  S2R R2, SR_TID.X ;  /* 0x0000000000027919 */ /* 0x000e2e0000002100 */
[----:B------:R-:W1:Y:S01]  /*0020*/  S2UR UR4, SR_CTAID.X ;  /* 0x00000000000479c3 */ /* 0x000e620000002500 */
[----:B------:R-:W1:Y:S01]  /*0030*/  LDCU UR5, c[0x0][0x360] ;  /* 0x00006c00ff0577ac */ /* 0x000e620008000800 */
[----:B------:R-:W-:Y:S01]  /*0040*/  BSSY.RECONVERGENT B0, `(.L_x_0) ;  /* 0x0000068000007945 */ /* 0x000fe20003800200 */
[----:B------:R-:W-:Y:S01]  /*0050*/  IMAD.MOV.U32 R0, RZ, RZ, RZ ;  /* 0x000000ffff007224 */ /* 0x000fe200078e00ff */
[----:B------:R-:W2:Y:S04]  /*0060*/  LDCU.64 UR6, c[0x0][0x358] ;  /* 0x00006b00ff0677ac */ /* 0x000ea80008000a00 */
[----:B------:R-:W3:Y:S01]  /*0070*/  LDC R3, c[0x0][0x390] ;  /* 0x0000e400ff037b82 */ /* 0x000ee20000000800 */
[----:B-1----:R-:W-:-:S06]  /*0080*/  UIMAD UR4, UR4, UR5, URZ ;  /* 0x00000005040472a4 */ /* 0x002fcc000f8e02ff */
[----:B0-----:R-:W-:-:S05]  /*0090*/  VIADD R4, R2, UR4 ;  /* 0x0000000402047c36 */ /* 0x001fca0008000000 */
[----:B---3--:R-:W-:-:S13]  /*00a0*/  ISETP.GE.AND P0, PT, R4, R3, PT ;  /* 0x000000030400720c */ /* 0x008fda0003f06270 */
[----:B--2---:R-:W-:Y:S05]  /*00b0*/  @P0 BRA `(.L_x_1) ;  /* 0x0000000400800947 */ /* 0x004fea0003800000 */
[C---:B------:R-:W-:Y:S01]  /*00c0*/  VIADDMNMX R3, R4.reuse, 0x100, R3, PT ;  /* 0x0000010004037846 */ /* 0x040fe20003800103 */
[----:B------:R-:W-:Y:S01]  /*00d0*/  BSSY.RECONVERGENT B1, `(.L_x_2) ;  /* 0x000002e000017945 */ /* 0x000fe20003800200 */
[----:B------:R-:W-:Y:S02]  /*00e0*/  IMAD.MOV.U32 R0, RZ, RZ, RZ ;  /* 0x000000ffff007224 */ /* 0x000fe400078e00ff */
[----:B------:R-:W-:Y:S01]  /*00f0*/  VIADDMNMX R3, R4, 0x1, R3, !PT ;  /* 0x0000000104037846 */ /* 0x000fe20007800103 */
[----:B------:R-:W-:-:S04]  /*0100*/  IMAD.MOV.U32 R5, RZ, RZ, R4 ;  /* 0x000000ffff057224 */ /* 0x000fc800078e0004 */
[----:B------:R-:W-:Y:S01]  /*0110*/  IMAD.IADD R8, R3, 0x1, -R4 ;  /* 0x0000000103087824 */ /* 0x000fe200078e0a04 */
[----:B------:R-:W-:-:S04]  /*0120*/  IADD3 R3, PT, PT, R2, UR4, -R3 ;  /* 0x0000000402037c10 */ /* 0x000fc8000fffe803 */
[----:B------:R-:W-:Y:S02]  /*0130*/  ISETP.GT.U32.AND P1, PT, R3, -0x10, PT ;  /* 0xfffffff00300780c */ /* 0x000fe40003f24070 */
[----:B------:R-:W-:-:S04]  /*0140*/  LOP3.LUT R24, R8, 0xf, RZ, 0xc0, !PT ;  /* 0x0000000f08187812 */ /* 0x000fc800078ec0ff */
[----:B------:R-:W-:-:S07]  /*0150*/  ISETP.NE.AND P0, PT, R24, RZ, PT ;  /* 0x000000ff1800720c */ /* 0x000fce0003f05270 */
[----:B------:R-:W-:Y:S06]  /*0160*/  @P1 BRA `(.L_x_3) ;  /* 0x0000000000901947 */ /* 0x000fec0003800000 */
[----:B------:R-:W0:Y:S01]  /*0170*/  LDC.64 R2, c[0x0][0x380] ;  /* 0x0000e000ff027b82 */ /* 0x000e220000000a00 */
[----:B------:R-:W-:Y:S01]  /*0180*/  LOP3.LUT R9, R8, 0xfffffff0, RZ, 0xc0, !PT ;  /* 0xfffffff008097812 */ /* 0x000fe200078ec0ff */
[----:B------:R-:W-:Y:S02]  /*0190*/  IMAD.MOV.U32 R0, RZ, RZ, RZ ;  /* 0x000000ffff007224 */ /* 0x000fe400078e00ff */
[----:B------:R-:W-:Y:S02]  /*01a0*/  IMAD.MOV.U32 R5, RZ, RZ, R4 ;  /* 0x000000ffff057224 */ /* 0x000fe400078e0004 */
[----:B------:R-:W-:Y:S01]  /*01b0*/  IMAD.MOV R9, RZ, RZ, -R9 ;  /* 0x000000ffff097224 */ /* 0x000fe200078e0a09 */
[----:B0-----:R-:W-:-:S05]  /*01c0*/  IADD3 R2, P1, PT, R2, 0x20, RZ ;  /* 0x0000002002027810 */ /* 0x001fca0007f3e0ff */
[----:B------:R-:W-:-:S08]  /*01d0*/  IMAD.X R3, RZ, RZ, R3, P1 ;  /* 0x000000ffff037224 */ /* 0x000fd000008e0603 */
.L_x_4:
[----:B------:R-:W-:-:S05]  /*01e0*/  IMAD.WIDE R6, R5, 0x4, R2 ;  /* 0x0000000405067825 */ /* 0x000fca00078e0202 */
[----:B------:R-:W2:Y:S04]  /*01f0*/  LDG.E R19, desc[UR6][R6.64+-0x20] ;  /* 0xffffe00606137981 */ /* 0x000ea8000c1e1900 */
[----:B------:R-:W2:Y:S04]  /*0200*/  LDG.E R18, desc[UR6][R6.64+-0x1c] ;  /* 0xffffe40606127981 */ /* 0x000ea8000c1e1900 */
[----:B------:R-:W3:Y:S04]  /*0210*/  LDG.E R21, desc[UR6][R6.64+-0x18] ;  /* 0xffffe80606157981 */ /* 0x000ee8000c1e1900 */
[----:B------:R-:W3:Y:S04]  /*0220*/  LDG.E R20, desc[UR6][R6.64+-0x14] ;  /* 0xffffec0606147981 */ /* 0x000ee8000c1e1900 */
[----:B------:R-:W4:Y:S04]  /*0230*/  LDG.E R23, desc[UR6][R6.64+-0x10] ;  /* 0xfffff00606177981 */ /* 0x000f28000c1e1900 */
[----:B------:R-:W4:Y:S04]  /*0240*/  LDG.E R22, desc[UR6][R6.64+-0xc] ;  /* 0xfffff40606167981 */ /* 0x000f28000c1e1900 */
[----:B------:R-:W5:Y:S04]  /*0250*/  LDG.E R25, desc[UR6][R6.64+-0x8] ;  /* 0xfffff80606197981 */ /* 0x000f68000c1e1900 */
        /* <DEDUP_REMOVED lines=8> */
[----:B------:R-:W5:Y:S01]  /*02e0*/  LDG.E R17, desc[UR6][R6.64+0x1c] ;  /* 0x00001c0606117981 */ /* 0x000f62000c1e1900 */
[----:B------:R-:W-:-:S02]  /*02f0*/  VIADD R9, R9, 0x10 ;  /* 0x0000001009097836 */ /* 0x000fc40000000000 */
[----:B------:R-:W-:-:S03]  /*0300*/  VIADD R5, R5, 0x10 ;  /* 0x0000001005057836 */ /* 0x000fc60000000000 */
[----:B------:R-:W-:Y:S02]  /*0310*/  ISETP.NE.AND P1, PT, R9, RZ, PT ;  /* 0x000000ff0900720c */ /* 0x000fe40003f25270 */
[----:B--2---:R-:W-:-:S04]  /*0320*/  IADD3 R18, PT, PT, R18, R19, R0 ;  /* 0x0000001312127210 */ /* 0x004fc80007ffe000 */
[----:B---3--:R-:W-:-:S04]  /*0330*/  IADD3 R18, PT, PT, R20, R21, R18 ;  /* 0x0000001514127210 */ /* 0x008fc80007ffe012 */
[----:B----4-:R-:W-:-:S04]  /*0340*/  IADD3 R18, PT, PT, R22, R23, R18 ;  /* 0x0000001716127210 */ /* 0x010fc80007ffe012 */
[----:B-----5:R-:W-:-:S04]  /*0350*/  IADD3 R18, PT, PT, R26, R25, R18 ;  /* 0x000000191a127210 */ /* 0x020fc80007ffe012 */
[----:B------:R-:W-:-:S04]  /*0360*/  IADD3 R15, PT, PT, R15, R16, R18 ;  /* 0x000000100f0f7210 */ /* 0x000fc80007ffe012 */
[----:B------:R-:W-:-:S04]  /*0370*/  IADD3 R13, PT, PT, R13, R14, R15 ;  /* 0x0000000e0d0d7210 */ /* 0x000fc80007ffe00f */
[----:B------:R-:W-:-:S04]  /*0380*/  IADD3 R11, PT, PT, R11, R12, R13 ;  /* 0x0000000c0b0b7210 */ /* 0x000fc80007ffe00d */
[----:B------:R-:W-:Y:S01]  /*0390*/  IADD3 R0, PT, PT, R17, R10, R11 ;  /* 0x0000000a11007210 */ /* 0x000fe20007ffe00b */
[----:B------:R-:W-:Y:S06]  /*03a0*/  @P1 BRA `(.L_x_4) ;  /* 0xfffffffc008c1947 */ /* 0x000fec000383ffff */
.L_x_3:
[----:B------:R-:W-:Y:S05]  /*03b0*/  BSYNC.RECONVERGENT B1 ;  /* 0x0000000000017941 */ /* 0x000fea0003800200 */
.L_x_2:
[----:B------:R-:W-:Y:S05]  /*03c0*/  @!P0 BRA `(.L_x_1) ;  /* 0x0000000000bc8947 */ /* 0x000fea0003800000 */
[----:B------:R-:W-:Y:S01]  /*03d0*/  ISETP.GE.U32.AND P0, PT, R24, 0x8, PT ;  /* 0x000000081800780c */ /* 0x000fe20003f06070 */
[----:B------:R-:W-:Y:S01]  /*03e0*/  BSSY.RECONVERGENT B1, `(.L_x_5) ;  /* 0x0000013000017945 */ /* 0x000fe20003800200 */
[----:B------:R-:W-:-:S04]  /*03f0*/  LOP3.LUT R15, R8, 0x7, RZ, 0xc0, !PT ;  /* 0x00000007080f7812 */ /* 0x000fc800078ec0ff */
[----:B------:R-:W-:-:S07]  /*0400*/  ISETP.NE.AND P1, PT, R15, RZ, PT ;  /* 0x000000ff0f00720c */ /* 0x000fce0003f25270 */
[----:B------:R-:W-:Y:S06]  /*0410*/  @!P0 BRA `(.L_x_6) ;  /* 0x00000000003c8947 */ /* 0x000fec0003800000 */
[----:B------:R-:W0:Y:S02]  /*0420*/  LDC.64 R2, c[0x0][0x380] ;  /* 0x0000e000ff027b82 */ /* 0x000e240000000a00 */
[----:B0-----:R-:W-:-:S05]  /*0430*/  IMAD.WIDE R2, R5, 0x4, R2 ;  /* 0x0000000405027825 */ /* 0x001fca00078e0202 */
[----:B------:R-:W2:Y:S04]  /*0440*/  LDG.E R7, desc[UR6][R2.64] ;  /* 0x0000000602077981 */ /* 0x000ea8000c1e1900 */
[----:B------:R-:W2:Y:S04]  /*0450*/  LDG.E R6, desc[UR6][R2.64+0x4] ;  /* 0x0000040602067981 */ /* 0x000ea8000c1e1900 */
[----:B------:R-:W3:Y:S04]  /*0460*/  LDG.E R9, desc[UR6][R2.64+0x8] ;  /* 0x0000080602097981 */ /* 0x000ee8000c1e1900 */
[----:B------:R-:W3:Y:S04]  /*0470*/  LDG.E R10, desc[UR6][R2.64+0xc] ;  /* 0x00000c06020a7981 */ /* 0x000ee8000c1e1900 */
[----:B------:R-:W4:Y:S04]  /*0480*/  LDG.E R11, desc[UR6][R2.64+0x10] ;  /* 0x00001006020b7981 */ /* 0x000f28000c1e1900 */
[----:B------:R-:W4:Y:S04]  /*0490*/  LDG.E R12, desc[UR6][R2.64+0x14] ;  /* 0x00001406020c7981 */ /* 0x000f28000c1e1900 */
[----:B------:R-:W5:Y:S04]  /*04a0*/  LDG.E R13, desc[UR6][R2.64+0x18] ;  /* 0x00001806020d7981 */ /* 0x000f68000c1e1900 */
[----:B------:R-:W5:Y:S01]  /*04b0*/  LDG.E R14, desc[UR6][R2.64+0x1c] ;  /* 0x00001c06020e7981 */ /* 0x000f62000c1e1900 */
[----:B------:R-:W-:Y:S01]  /*04c0*/  VIADD R5, R5, 0x8 ;  /* 0x0000000805057836 */ /* 0x000fe20000000000 */
[----:B--2---:R-:W-:-:S04]  /*04d0*/  IADD3 R6, PT, PT, R6, R7, R0 ;  /* 0x0000000706067210 */ /* 0x004fc80007ffe000 */
[----:B---3--:R-:W-:-:S04]  /*04e0*/  IADD3 R6, PT, PT, R10, R9, R6 ;  /* 0x000000090a067210 */ /* 0x008fc80007ffe006 */
[----:B----4-:R-:W-:-:S04]  /*04f0*/  IADD3 R6, PT, PT, R12, R11, R6 ;  /* 0x0000000b0c067210 */ /* 0x010fc80007ffe006 */
[----:B-----5:R-:W-:-:S07]  /*0500*/  IADD3 R0, PT, PT, R14, R13, R6 ;  /* 0x0000000d0e007210 */ /* 0x020fce0007ffe006 */
.L_x_6:
[----:B------:R-:W-:Y:S05]  /*0510*/  BSYNC.RECONVERGENT B1 ;  /* 0x0000000000017941 */ /* 0x000fea0003800200 */
.L_x_5:
        /* <DEDUP_REMOVED lines=11> */
[----:B------:R-:W3:Y:S01]  /*05d0*/  LDG.E R10, desc[UR6][R2.64+0xc] ;  /* 0x00000c06020a7981 */ /* 0x000ee2000c1e1900 */
[----:B------:R-:W-:Y:S01]  /*05e0*/  VIADD R5, R5, 0x4 ;  /* 0x0000000405057836 */ /* 0x000fe20000000000 */
[----:B--2---:R-:W-:-:S04]  /*05f0*/  IADD3 R0, PT, PT, R6, R7, R0 ;  /* 0x0000000706007210 */ /* 0x004fc80007ffe000 */
[----:B---3--:R-:W-:-:S07]  /*0600*/  IADD3 R0, PT, PT, R10, R9, R0 ;  /* 0x000000090a007210 */ /* 0x008fce0007ffe000 */
.L_x_8:
[----:B------:R-:W-:Y:S05]  /*0610*/  BSYNC.RECONVERGENT B1 ;  /* 0x0000000000017941 */ /* 0x000fea0003800200 */
.L_x_7:
[----:B------:R-:W-:Y:S05]  /*0620*/  @!P1 BRA `(.L_x_1) ;  /* 0x0000000000249947 */ /* 0x000fea0003800000 */
[----:B------:R-:W0:Y:S01]  /*0630*/  LDC.64 R6, c[0x0][0x380] ;  /* 0x0000e000ff067b82 */ /* 0x000e220000000a00 */
[----:B------:R-:W-:-:S07]  /*0640*/  IMAD.MOV R8, RZ, RZ, -R8 ;  /* 0x000000ffff087224 */ /* 0x000fce00078e0a08 */
.L_x_9:
[----:B0-----:R-:W-:-:S06]  /*0650*/  IMAD.WIDE R2, R5, 0x4, R6 ;  /* 0x0000000405027825 */ /* 0x001fcc00078e0206 */
[----:B------:R-:W2:Y:S01]  /*0660*/  LDG.E R3, desc[UR6][R2.64] ;  /* 0x0000000602037981 */ /* 0x000ea2000c1e1900 */
[----:B------:R-:W-:Y:S02]  /*0670*/  VIADD R8, R8, 0x1 ;  /* 0x0000000108087836 */ /* 0x000fe40000000000 */
[----:B------:R-:W-:-:S03]  /*0680*/  VIADD R5, R5, 0x1 ;  /* 0x0000000105057836 */ /* 0x000fc60000000000 */
[----:B------:R-:W-:Y:S01]  /*0690*/  ISETP.NE.AND P0, PT, R8, RZ, PT ;  /* 0x000000ff0800720c */ /* 0x000fe20003f05270 */
[----:B--2---:R-:W-:-:S12]  /*06a0*/  IMAD.IADD R0, R3, 0x1, R0 ;  /* 0x0000000103007824 */ /* 0x004fd800078e0200 */
[----:B------:R-:W-:Y:S05]  /*06b0*/  @P0 BRA `(.L_x_9) ;  /* 0xfffffffc00e40947 */ /* 0x000fea000383ffff */
.L_x_1:
[----:B------:R-:W-:Y:S05]  /*06c0*/  BSYNC.RECONVERGENT B0 ;  /* 0x0000000000007941 */ /* 0x000fea0003800200 */
.L_x_0:
[----:B------:R-:W0:Y:S02]  /*06d0*/  LDC.64 R2, c[0x0][0x388] ;  /* 0x0000e200ff027b82 */ /* 0x000e240000000a00 */
[----:B0-----:R-:W-:-:S05]  /*06e0*/  IMAD.WIDE R4, R4, 0x4, R2 ;  /* 0x0000000404047825 */ /* 0x001fca00078e0202 */
[----:B------:R-:W-:Y:S01]  /*06f0*/  STG.E desc[UR6][R4.64], R0 ;  /* 0x0000000004007986 */ /* 0x000fe2000c101906 */
[----:B------:R-:W-:Y:S05]  /*0700*/  EXIT ;  /* 0x000000000000794d */ /* 0x000fea0003800000 */
.L_x_10:
[----:B------:R-:W-:-:S00]  /*0710*/  BRA `(.L_x_10) ;  /* 0xfffffffc00fc7947 */ /* 0x000fc0000383ffff */
[----:B------:R-:W-:-:S00]  /*0720*/  NOP ;  /* 0x0000000000007918 */ /* 0x000fc00000000000 */
        /* <DEDUP_REMOVED lines=13> */
.L_x_11:


//--------------------- .nv.shared.reserved.0     --------------------------
	.section	.nv.shared.reserved.0,"aw",@nobits
	.weak		__nv_reservedSMEM_offset_0_alias
	.size		__nv_reservedSMEM_offset_0_alias, 0, 64
	.other		__nv_reservedSMEM_offset_0_alias,@"STO_CUDA_RESERVED_SHARED STV_DEFAULT"
__nv_reservedSMEM_offset_0_alias:
	.zero		0
	.zero		64


//--------------------- .nv.constant0._Z8sum_meanPiS_i --------------------------
	.section	.nv.constant0._Z8sum_meanPiS_i,"a",@progbits
	.sectionflags	@""
	.align	4
.nv.constant0._Z8sum_meanPiS_i:
	.zero		916


//--------------------- SYMBOLS --------------------------

	.type		.nv.reservedSmem.offset0,@object
	.size		.nv.reservedSmem.offset0,0x4
